	.headerflags	@"EF_CUDA_TEXMODE_UNIFIED EF_CUDA_64BIT_ADDRESS EF_CUDA_SM86 EF_CUDA_VIRTUAL_SM(EF_CUDA_SM86)"
	.elftype	@"ET_EXEC"


//--------------------- .nv.info                  --------------------------
	.section	.nv.info,"",@"SHT_CUDA_INFO"
	.align	4


	//----- nvinfo : EIATTR_REGCOUNT
	.align		4
        /*0000*/ 	.byte	0x04, 0x2f
        /*0002*/ 	.short	(.L_1 - .L_0)
	.align		4
.L_0:
        /*0004*/ 	.word	index@(triton__0d1d2d3d4de)
        /*0008*/ 	.word	0x0000001f


	//----- nvinfo : EIATTR_MAX_STACK_SIZE
	.align		4
.L_1:
        /*000c*/ 	.byte	0x04, 0x23
        /*000e*/ 	.short	(.L_3 - .L_2)
	.align		4
.L_2:
        /*0010*/ 	.word	index@(triton__0d1d2d3d4de)
        /*0014*/ 	.word	0x00000000


	//----- nvinfo : EIATTR_MIN_STACK_SIZE
	.align		4
.L_3:
        /*0018*/ 	.byte	0x04, 0x12
        /*001a*/ 	.short	(.L_5 - .L_4)
	.align		4
.L_4:
        /*001c*/ 	.word	index@(triton__0d1d2d3d4de)
        /*0020*/ 	.word	0x00000000


	//----- nvinfo : EIATTR_FRAME_SIZE
	.align		4
.L_5:
        /*0024*/ 	.byte	0x04, 0x11
        /*0026*/ 	.short	(.L_7 - .L_6)
	.align		4
.L_6:
        /*0028*/ 	.word	index@(triton__0d1d2d3d4de)
        /*002c*/ 	.word	0x00000000
.L_7:


//--------------------- .nv.info.triton__0d1d2d3d4de --------------------------
	.section	.nv.info.triton__0d1d2d3d4de,"",@"SHT_CUDA_INFO"
	.align	4


	//----- nvinfo : EIATTR_CUDA_API_VERSION
	.align		4
        /*0000*/ 	.byte	0x04, 0x37
        /*0002*/ 	.short	(.L_9 - .L_8)
.L_8:
        /*0004*/ 	.word	0x0000007b


	//----- nvinfo : EIATTR_SW2861232_WAR
	.align		4
.L_9:
        /*0008*/ 	.byte	0x01, 0x35
	.zero		2


	//----- nvinfo : EIATTR_PARAM_CBANK
	.align		4
        /*000c*/ 	.byte	0x04, 0x0a
        /*000e*/ 	.short	(.L_11 - .L_10)
	.align		4
.L_10:
        /*0010*/ 	.word	index@(.nv.constant0.triton__0d1d2d3d4de)
        /*0014*/ 	.short	0x0160
        /*0016*/ 	.short	0x0024


	//----- nvinfo : EIATTR_CBANK_PARAM_SIZE
	.align		4
.L_11:
        /*0018*/ 	.byte	0x03, 0x19
        /*001a*/ 	.short	0x0024


	//----- nvinfo : EIATTR_KPARAM_INFO
	.align		4
        /*001c*/ 	.byte	0x04, 0x17
        /*001e*/ 	.short	(.L_13 - .L_12)
.L_12:
        /*0020*/ 	.word	0x00000000
        /*0024*/ 	.short	0x0004
        /*0026*/ 	.short	0x0020
        /*0028*/ 	.byte	0x00, 0xf0, 0x11, 0x00


	//----- nvinfo : EIATTR_KPARAM_INFO
	.align		4
.L_13:
        /*002c*/ 	.byte	0x04, 0x17
        /*002e*/ 	.short	(.L_15 - .L_14)
.L_14:
        /*0030*/ 	.word	0x00000000
        /*0034*/ 	.short	0x0003
        /*0036*/ 	.short	0x0018
        /*0038*/ 	.byte	0x00, 0xf0, 0x21, 0x00


	//----- nvinfo : EIATTR_KPARAM_INFO
	.align		4
.L_15:
        /*003c*/ 	.byte	0x04, 0x17
        /*003e*/ 	.short	(.L_17 - .L_16)
.L_16:
        /*0040*/ 	.word	0x00000000
        /*0044*/ 	.short	0x0002
        /*0046*/ 	.short	0x0010
        /*0048*/ 	.byte	0x00, 0xf0, 0x21, 0x00


	//----- nvinfo : EIATTR_KPARAM_INFO
	.align		4
.L_17:
        /*004c*/ 	.byte	0x04, 0x17
        /*004e*/ 	.short	(.L_19 - .L_18)
.L_18:
        /*0050*/ 	.word	0x00000000
        /*0054*/ 	.short	0x0001
        /*0056*/ 	.short	0x0008
        /*0058*/ 	.byte	0x00, 0xf0, 0x21, 0x00


	//----- nvinfo : EIATTR_KPARAM_INFO
	.align		4
.L_19:
        /*005c*/ 	.byte	0x04, 0x17
        /*005e*/ 	.short	(.L_21 - .L_20)
.L_20:
        /*0060*/ 	.word	0x00000000
        /*0064*/ 	.short	0x0000
        /*0066*/ 	.short	0x0000
        /*0068*/ 	.byte	0x00, 0xf0, 0x21, 0x00


	//----- nvinfo : EIATTR_MAXREG_COUNT
	.align		4
.L_21:
        /*006c*/ 	.byte	0x03, 0x1b
        /*006e*/ 	.short	0x00ff


	//----- nvinfo : EIATTR_EXIT_INSTR_OFFSETS
	.align		4
        /*0070*/ 	.byte	0x04, 0x1c
        /*0072*/ 	.short	(.L_23 - .L_22)


	//   ....[0]....
.L_22:
        /*0074*/ 	.word	0x00000370


	//   ....[1]....
        /*0078*/ 	.word	0x00000390


	//----- nvinfo : EIATTR_MAX_THREADS
	.align		4
.L_23:
        /*007c*/ 	.byte	0x04, 0x05
        /*007e*/ 	.short	(.L_25 - .L_24)
.L_24:
        /*0080*/ 	.word	0x00000080
        /*0084*/ 	.word	0x00000001
        /*0088*/ 	.word	0x00000001
.L_25:


//--------------------- .nv.rel.action            --------------------------
	.section	.nv.rel.action,"",@"SHT_CUDA_RELOCINFO"
	.align	8
	.sectionentsize	8
        /*0000*/ 	.byte	0x73, 0x00, 0x00, 0x00, 0x00, 0x00, 0x00, 0x00, 0x00, 0x00, 0x00, 0x11, 0x25, 0x00, 0x05, 0x36


//--------------------- .nv.constant0.triton__0d1d2d3d4de --------------------------
	.section	.nv.constant0.triton__0d1d2d3d4de,"a",@progbits
	.align	4
.nv.constant0.triton__0d1d2d3d4de:
	.zero		388


//--------------------- .text.triton__0d1d2d3d4de --------------------------
	.section	.text.triton__0d1d2d3d4de,"ax",@progbits
	.sectioninfo	@"SHI_REGISTERS=31"
	.align	128
        .global         triton__0d1d2d3d4de
        .type           triton__0d1d2d3d4de,@function
        .size           triton__0d1d2d3d4de,(.L_x_1 - triton__0d1d2d3d4de)
        .other          triton__0d1d2d3d4de,@"STO_CUDA_ENTRY STV_DEFAULT"
triton__0d1d2d3d4de:
.text.triton__0d1d2d3d4de:
[----:B------:R-:W-:-:S02]  /*0000*/  MOV R1, c[0x0][0x28] ;  /* 0x00000a0000017a02 */ /* 0x000fc40000000f00 */
[----:B------:R-:W0:Y:S01]  /*0010*/  S2R R7, SR_TID.X ;  /* 0x0000000000077919 */ /* 0x000e220000002100 */
[----:B------:R-:W-:-:S03]  /*0020*/  MOV R28, 0x2 ;  /* 0x00000002001c7802 */ /* 0x000fc60000000f00 */
[----:B------:R-:W1:Y:S01]  /*0030*/  S2R R0, SR_CTAID.X ;  /* 0x0000000000007919 */ /* 0x000e620000002500 */
[----:B------:R-:W-:Y:S01]  /*0040*/  PRMT R21, RZ, 0x7610, R21 ;  /* 0x00007610ff157816 */ /* 0x000fe20000000015 */
[----:B------:R-:W-:Y:S01]  /*0050*/  IMAD.MOV.U32 R2, RZ, RZ, c[0x0][0x170] ;  /* 0x00005c00ff027624 */ /* 0x000fe200078e00ff */
[----:B------:R-:W-:Y:S01]  /*0060*/  MOV R22, RZ ;  /* 0x000000ff00167202 */ /* 0x000fe20000000f00 */
[----:B------:R-:W-:Y:S01]  /*0070*/  ULDC.64 UR4, c[0x0][0x118] ;  /* 0x0000460000047ab9 */ /* 0x000fe20000000a00 */
[----:B------:R-:W-:Y:S02]  /*0080*/  PRMT R6, RZ, 0x7610, R6 ;  /* 0x00007610ff067816 */ /* 0x000fe40000000006 */
[----:B0-----:R-:W-:-:S04]  /*0090*/  LOP3.LUT R7, R7, 0x7f, RZ, 0xc0, !PT ;  /* 0x0000007f07077812 */ /* 0x001fc800078ec0ff */
[----:B-1----:R-:W-:Y:S01]  /*00a0*/  LEA R7, R0, R7, 0x7 ;  /* 0x0000000700077211 */ /* 0x002fe200078e38ff */
[----:B------:R-:W-:-:S03]  /*00b0*/  IMAD.MOV.U32 R0, RZ, RZ, 0x4 ;  /* 0x00000004ff007424 */ /* 0x000fc600078e00ff */
[C---:B------:R-:W-:Y:S01]  /*00c0*/  ISETP.GE.AND P0, PT, R7.reuse, 0x900, PT ;  /* 0x000009000700780c */ /* 0x040fe20003f06270 */
[C---:B------:R-:W-:Y:S01]  /*00d0*/  IMAD.WIDE R4, R7.reuse, R28, c[0x0][0x160] ;  /* 0x0000580007047625 */ /* 0x040fe200078e021c */
[----:B------:R-:W-:Y:S02]  /*00e0*/  IADD3 R15, R7, 0x900, RZ ;  /* 0x00000900070f7810 */ /* 0x000fe40007ffe0ff */
[----:B------:R-:W-:-:S03]  /*00f0*/  MOV R3, c[0x0][0x174] ;  /* 0x00005d0000037a02 */ /* 0x000fc60000000f00 */
[----:B------:R-:W-:Y:S01]  /*0100*/  IMAD.WIDE R12, R15, R28, c[0x0][0x160] ;  /* 0x000058000f0c7625 */ /* 0x000fe200078e021c */
[----:B------:R-:W-:Y:S01]  /*0110*/  IADD3 R19, R7, 0x1200, RZ ;  /* 0x0000120007137810 */ /* 0x000fe20007ffe0ff */
[----:B------:R0:W2:Y:S02]  /*0120*/  LDG.E R23, [R2.64+0x4] ;  /* 0x0000040402177981 */ /* 0x0000a4000c1e1900 */
[-C--:B------:R-:W-:Y:S01]  /*0130*/  IMAD.WIDE R14, R15, R0.reuse, c[0x0][0x168] ;  /* 0x00005a000f0e7625 */ /* 0x080fe200078e0200 */
[----:B------:R-:W-:Y:S01]  /*0140*/  MOV R9, RZ ;  /* 0x000000ff00097202 */ /* 0x000fe20000000f00 */
[----:B------:R1:W3:Y:S02]  /*0150*/  @!P0 LDG.E.U16 R21, [R12.64] ;  /* 0x000000040c158981 */ /* 0x0002e4000c1e1500 */
[C---:B------:R-:W-:Y:S01]  /*0160*/  IMAD.WIDE R10, R7.reuse, R0, c[0x0][0x168] ;  /* 0x00005a00070a7625 */ /* 0x040fe200078e0200 */
[----:B------:R-:W-:Y:S01]  /*0170*/  PRMT R8, RZ, 0x7610, R8 ;  /* 0x00007610ff087816 */ /* 0x000fe20000000008 */
[----:B------:R-:W2:Y:S01]  /*0180*/  @!P0 LDG.E R22, [R14.64] ;  /* 0x000000040e168981 */ /* 0x000ea2000c1e1900 */
[----:B------:R-:W-:Y:S01]  /*0190*/  IADD3 R25, R7, 0x1b00, RZ ;  /* 0x00001b0007197810 */ /* 0x000fe20007ffe0ff */
[C---:B------:R-:W-:Y:S01]  /*01a0*/  IMAD.WIDE R16, R19.reuse, R28, c[0x0][0x160] ;  /* 0x0000580013107625 */ /* 0x040fe200078e021c */
[----:B------:R-:W-:Y:S01]  /*01b0*/  MOV R24, RZ ;  /* 0x000000ff00187202 */ /* 0x000fe20000000f00 */
[----:B------:R4:W5:Y:S02]  /*01c0*/  @!P0 LDG.E.U16 R6, [R4.64] ;  /* 0x0000000404068981 */ /* 0x000964000c1e1500 */
[----:B------:R-:W-:Y:S01]  /*01d0*/  IMAD.WIDE R18, R19, R0, c[0x0][0x168] ;  /* 0x00005a0013127625 */ /* 0x000fe200078e0200 */
[----:B------:R-:W-:Y:S01]  /*01e0*/  PRMT R26, RZ, 0x7610, R26 ;  /* 0x00007610ff1a7816 */ /* 0x000fe2000000001a */
[----:B------:R0:W5:Y:S01]  /*01f0*/  @!P0 LDG.E R9, [R10.64] ;  /* 0x000000040a098981 */ /* 0x000162000c1e1900 */
[----:B------:R-:W-:Y:S01]  /*0200*/  MOV R27, RZ ;  /* 0x000000ff001b7202 */ /* 0x000fe20000000f00 */
[----:B-1----:R-:W-:-:S02]  /*0210*/  IMAD.WIDE R12, R25, R28, c[0x0][0x160] ;  /* 0x00005800190c7625 */ /* 0x002fc400078e021c */
[----:B------:R1:W5:Y:S02]  /*0220*/  LDG.E R20, [R2.64] ;  /* 0x0000000402147981 */ /* 0x000364000c1e1900 */
[-C--:B----4-:R-:W-:Y:S02]  /*0230*/  IMAD.WIDE R4, R25, R0.reuse, c[0x0][0x168] ;  /* 0x00005a0019047625 */ /* 0x090fe400078e0200 */
[----:B------:R-:W4:Y:S04]  /*0240*/  @!P0 LDG.E.U16 R8, [R16.64] ;  /* 0x0000000410088981 */ /* 0x000f28000c1e1500 */
[----:B------:R-:W4:Y:S04]  /*0250*/  @!P0 LDG.E R24, [R18.64] ;  /* 0x0000000412188981 */ /* 0x000f28000c1e1900 */
[----:B0-----:R1:W4:Y:S04]  /*0260*/  LDG.E R11, [R2.64+0x8] ;  /* 0x00000804020b7981 */ /* 0x001328000c1e1900 */
[----:B------:R-:W4:Y:S04]  /*0270*/  @!P0 LDG.E.U16 R26, [R12.64] ;  /* 0x000000040c1a8981 */ /* 0x000f28000c1e1500 */
[----:B------:R1:W4:Y:S04]  /*0280*/  LDG.E R10, [R2.64+0xc] ;  /* 0x00000c04020a7981 */ /* 0x000328000c1e1900 */
[----:B------:R-:W4:Y:S01]  /*0290*/  @!P0 LDG.E R27, [R4.64] ;  /* 0x00000004041b8981 */ /* 0x000f22000c1e1900 */
[----:B-1----:R-:W-:-:S04]  /*02a0*/  IMAD.WIDE R2, R7, R0, c[0x0][0x178] ;  /* 0x00005e0007027625 */ /* 0x002fc800078e0200 */
[----:B---3--:R-:W-:Y:S01]  /*02b0*/  IMAD.U32 R21, R21, 0x10000, RZ ;  /* 0x0001000015157824 */ /* 0x008fe200078e00ff */
[----:B--2---:R-:W-:Y:S01]  /*02c0*/  FMUL R22, R23, R22 ;  /* 0x0000001617167220 */ /* 0x004fe20000400000 */
[----:B-----5:R-:W-:-:S03]  /*02d0*/  SHF.L.U32 R15, R6, 0x10, RZ ;  /* 0x00000010060f7819 */ /* 0x020fc600000006ff */
[----:B------:R-:W-:Y:S01]  /*02e0*/  FMUL R22, R21, R22 ;  /* 0x0000001615167220 */ /* 0x000fe20000400000 */
[----:B------:R-:W-:Y:S01]  /*02f0*/  FMUL R9, R20, R9 ;  /* 0x0000000914097220 */ /* 0x000fe20000400000 */
[----:B----4-:R-:W-:-:S03]  /*0300*/  SHF.L.U32 R8, R8, 0x10, RZ ;  /* 0x0000001008087819 */ /* 0x010fc600000006ff */
[----:B------:R-:W-:Y:S01]  /*0310*/  FFMA R9, R15, R9, R22 ;  /* 0x000000090f097223 */ /* 0x000fe20000000016 */
[----:B------:R-:W-:Y:S01]  /*0320*/  FMUL R24, R11, R24 ;  /* 0x000000180b187220 */ /* 0x000fe20000400000 */
[----:B------:R-:W-:-:S03]  /*0330*/  SHF.L.U32 R26, R26, 0x10, RZ ;  /* 0x000000101a1a7819 */ /* 0x000fc600000006ff */
[----:B------:R-:W-:Y:S01]  /*0340*/  FFMA R9, R8, R24, R9 ;  /* 0x0000001808097223 */ /* 0x000fe20000000009 */
[----:B------:R-:W-:-:S04]  /*0350*/  FMUL R10, R10, R27 ;  /* 0x0000001b0a0a7220 */ /* 0x000fc80000400000 */
[----:B------:R-:W-:Y:S01]  /*0360*/  FFMA R9, R26, R10, R9 ;  /* 0x0000000a1a097223 */ /* 0x000fe20000000009 */
[----:B------:R-:W-:Y:S06]  /*0370*/  @P0 EXIT ;  /* 0x000000000000094d */ /* 0x000fec0003800000 */
[----:B------:R-:W-:Y:S01]  /*0380*/  STG.E [R2.64], R9 ;  /* 0x0000000902007986 */ /* 0x000fe2000c101904 */
[----:B------:R-:W-:Y:S05]  /*0390*/  EXIT ;  /* 0x000000000000794d */ /* 0x000fea0003800000 */
.L_x_0:
[----:B------:R-:W-:-:S00]  /*03a0*/  BRA `(.L_x_0) ;  /* 0xfffffff000007947 */ /* 0x000fc0000383ffff */
[----:B------:R-:W-:-:S00]  /*03b0*/  NOP ;  /* 0x0000000000007918 */ /* 0x000fc00000000000 */
        /* <DEDUP_REMOVED lines=12> */
.L_x_1:
